//
// Generated by NVIDIA NVVM Compiler
//
// Compiler Build ID: CL-36424714
// Cuda compilation tools, release 13.0, V13.0.88
// Based on NVVM 20.0.0
//

.version 9.0
.target sm_100
.address_size 64

	// .globl	_Z9mm_kernel6matrixS_S_i
// _ZZ11mm_improved6matrixS_S_iE4matA has been demoted
// _ZZ11mm_improved6matrixS_S_iE4matB has been demoted

.visible .entry _Z9mm_kernel6matrixS_S_i(
	.param .align 8 .b8 _Z9mm_kernel6matrixS_S_i_param_0[8],
	.param .align 8 .b8 _Z9mm_kernel6matrixS_S_i_param_1[8],
	.param .align 8 .b8 _Z9mm_kernel6matrixS_S_i_param_2[8],
	.param .u32 _Z9mm_kernel6matrixS_S_i_param_3
)
{
	.reg .pred 	%p<12>;
	.reg .b32 	%r<30>;
	.reg .b32 	%f<61>;
	.reg .b64 	%rd<166>;

	ld.param.u64 	%rd10, [_Z9mm_kernel6matrixS_S_i_param_2];
	ld.param.u64 	%rd9, [_Z9mm_kernel6matrixS_S_i_param_0];
	ld.param.u64 	%rd11, [_Z9mm_kernel6matrixS_S_i_param_1];
	ld.param.u32 	%r15, [_Z9mm_kernel6matrixS_S_i_param_3];
	cvta.to.global.u64 	%rd1, %rd11;
	mov.u32 	%r16, %ctaid.x;
	mov.u32 	%r17, %ntid.x;
	mov.u32 	%r18, %tid.x;
	mad.lo.s32 	%r1, %r16, %r17, %r18;
	mov.u32 	%r19, %ctaid.y;
	mov.u32 	%r20, %ntid.y;
	mov.u32 	%r21, %tid.y;
	mad.lo.s32 	%r22, %r19, %r20, %r21;
	max.s32 	%r23, %r1, %r22;
	setp.ge.s32 	%p1, %r23, %r15;
	setp.lt.s32 	%p2, %r15, 1;
	or.pred  	%p3, %p1, %p2;
	@%p3 bra 	$L__BB0_12;
	cvta.to.global.u64 	%rd12, %rd10;
	cvta.to.global.u64 	%rd13, %rd9;
	mul.wide.s32 	%rd14, %r1, 8;
	add.s64 	%rd2, %rd13, %rd14;
	add.s64 	%rd3, %rd12, %rd14;
	and.b32  	%r3, %r15, 7;
	setp.lt.u32 	%p4, %r15, 8;
	mov.b32 	%r28, 0;
	@%p4 bra 	$L__BB0_4;
	and.b32  	%r28, %r15, 2147483640;
	neg.s32 	%r26, %r28;
	add.s64 	%rd164, %rd1, 32;
	mov.b64 	%rd165, 0;
$L__BB0_3:
	.pragma "nounroll";
	ld.global.u64 	%rd16, [%rd2];
	cvta.to.global.u64 	%rd17, %rd16;
	add.s64 	%rd18, %rd17, %rd165;
	ld.global.f32 	%f1, [%rd18];
	ld.global.u64 	%rd19, [%rd164+-32];
	cvta.to.global.u64 	%rd20, %rd19;
	mul.wide.u32 	%rd21, %r22, 4;
	add.s64 	%rd22, %rd20, %rd21;
	ld.global.f32 	%f2, [%rd22];
	ld.global.u64 	%rd23, [%rd3];
	cvta.to.global.u64 	%rd24, %rd23;
	add.s64 	%rd25, %rd24, %rd21;
	ld.global.f32 	%f3, [%rd25];
	fma.rn.f32 	%f4, %f1, %f2, %f3;
	st.global.f32 	[%rd25], %f4;
	ld.global.u64 	%rd26, [%rd2];
	cvta.to.global.u64 	%rd27, %rd26;
	add.s64 	%rd28, %rd27, %rd165;
	ld.global.f32 	%f5, [%rd28+4];
	ld.global.u64 	%rd29, [%rd164+-24];
	cvta.to.global.u64 	%rd30, %rd29;
	add.s64 	%rd31, %rd30, %rd21;
	ld.global.f32 	%f6, [%rd31];
	ld.global.u64 	%rd32, [%rd3];
	cvta.to.global.u64 	%rd33, %rd32;
	add.s64 	%rd34, %rd33, %rd21;
	ld.global.f32 	%f7, [%rd34];
	fma.rn.f32 	%f8, %f5, %f6, %f7;
	st.global.f32 	[%rd34], %f8;
	ld.global.u64 	%rd35, [%rd2];
	cvta.to.global.u64 	%rd36, %rd35;
	add.s64 	%rd37, %rd36, %rd165;
	ld.global.f32 	%f9, [%rd37+8];
	ld.global.u64 	%rd38, [%rd164+-16];
	cvta.to.global.u64 	%rd39, %rd38;
	add.s64 	%rd40, %rd39, %rd21;
	ld.global.f32 	%f10, [%rd40];
	ld.global.u64 	%rd41, [%rd3];
	cvta.to.global.u64 	%rd42, %rd41;
	add.s64 	%rd43, %rd42, %rd21;
	ld.global.f32 	%f11, [%rd43];
	fma.rn.f32 	%f12, %f9, %f10, %f11;
	st.global.f32 	[%rd43], %f12;
	ld.global.u64 	%rd44, [%rd2];
	cvta.to.global.u64 	%rd45, %rd44;
	add.s64 	%rd46, %rd45, %rd165;
	ld.global.f32 	%f13, [%rd46+12];
	ld.global.u64 	%rd47, [%rd164+-8];
	cvta.to.global.u64 	%rd48, %rd47;
	add.s64 	%rd49, %rd48, %rd21;
	ld.global.f32 	%f14, [%rd49];
	ld.global.u64 	%rd50, [%rd3];
	cvta.to.global.u64 	%rd51, %rd50;
	add.s64 	%rd52, %rd51, %rd21;
	ld.global.f32 	%f15, [%rd52];
	fma.rn.f32 	%f16, %f13, %f14, %f15;
	st.global.f32 	[%rd52], %f16;
	ld.global.u64 	%rd53, [%rd2];
	cvta.to.global.u64 	%rd54, %rd53;
	add.s64 	%rd55, %rd54, %rd165;
	ld.global.f32 	%f17, [%rd55+16];
	ld.global.u64 	%rd56, [%rd164];
	cvta.to.global.u64 	%rd57, %rd56;
	add.s64 	%rd58, %rd57, %rd21;
	ld.global.f32 	%f18, [%rd58];
	ld.global.u64 	%rd59, [%rd3];
	cvta.to.global.u64 	%rd60, %rd59;
	add.s64 	%rd61, %rd60, %rd21;
	ld.global.f32 	%f19, [%rd61];
	fma.rn.f32 	%f20, %f17, %f18, %f19;
	st.global.f32 	[%rd61], %f20;
	ld.global.u64 	%rd62, [%rd2];
	cvta.to.global.u64 	%rd63, %rd62;
	add.s64 	%rd64, %rd63, %rd165;
	ld.global.f32 	%f21, [%rd64+20];
	ld.global.u64 	%rd65, [%rd164+8];
	cvta.to.global.u64 	%rd66, %rd65;
	add.s64 	%rd67, %rd66, %rd21;
	ld.global.f32 	%f22, [%rd67];
	ld.global.u64 	%rd68, [%rd3];
	cvta.to.global.u64 	%rd69, %rd68;
	add.s64 	%rd70, %rd69, %rd21;
	ld.global.f32 	%f23, [%rd70];
	fma.rn.f32 	%f24, %f21, %f22, %f23;
	st.global.f32 	[%rd70], %f24;
	ld.global.u64 	%rd71, [%rd2];
	cvta.to.global.u64 	%rd72, %rd71;
	add.s64 	%rd73, %rd72, %rd165;
	ld.global.f32 	%f25, [%rd73+24];
	ld.global.u64 	%rd74, [%rd164+16];
	cvta.to.global.u64 	%rd75, %rd74;
	add.s64 	%rd76, %rd75, %rd21;
	ld.global.f32 	%f26, [%rd76];
	ld.global.u64 	%rd77, [%rd3];
	cvta.to.global.u64 	%rd78, %rd77;
	add.s64 	%rd79, %rd78, %rd21;
	ld.global.f32 	%f27, [%rd79];
	fma.rn.f32 	%f28, %f25, %f26, %f27;
	st.global.f32 	[%rd79], %f28;
	ld.global.u64 	%rd80, [%rd2];
	cvta.to.global.u64 	%rd81, %rd80;
	add.s64 	%rd82, %rd81, %rd165;
	ld.global.f32 	%f29, [%rd82+28];
	ld.global.u64 	%rd83, [%rd164+24];
	cvta.to.global.u64 	%rd84, %rd83;
	add.s64 	%rd85, %rd84, %rd21;
	ld.global.f32 	%f30, [%rd85];
	ld.global.u64 	%rd86, [%rd3];
	cvta.to.global.u64 	%rd87, %rd86;
	add.s64 	%rd88, %rd87, %rd21;
	ld.global.f32 	%f31, [%rd88];
	fma.rn.f32 	%f32, %f29, %f30, %f31;
	st.global.f32 	[%rd88], %f32;
	add.s32 	%r26, %r26, 8;
	add.s64 	%rd165, %rd165, 32;
	add.s64 	%rd164, %rd164, 64;
	setp.ne.s32 	%p5, %r26, 0;
	@%p5 bra 	$L__BB0_3;
$L__BB0_4:
	setp.eq.s32 	%p6, %r3, 0;
	@%p6 bra 	$L__BB0_12;
	and.b32  	%r9, %r15, 3;
	setp.lt.u32 	%p7, %r3, 4;
	@%p7 bra 	$L__BB0_7;
	ld.global.u64 	%rd89, [%rd2];
	cvta.to.global.u64 	%rd90, %rd89;
	mul.wide.u32 	%rd91, %r28, 4;
	add.s64 	%rd92, %rd90, %rd91;
	ld.global.f32 	%f33, [%rd92];
	mul.wide.u32 	%rd93, %r28, 8;
	add.s64 	%rd94, %rd1, %rd93;
	ld.global.u64 	%rd95, [%rd94];
	cvta.to.global.u64 	%rd96, %rd95;
	mul.wide.u32 	%rd97, %r22, 4;
	add.s64 	%rd98, %rd96, %rd97;
	ld.global.f32 	%f34, [%rd98];
	ld.global.u64 	%rd99, [%rd3];
	cvta.to.global.u64 	%rd100, %rd99;
	add.s64 	%rd101, %rd100, %rd97;
	ld.global.f32 	%f35, [%rd101];
	fma.rn.f32 	%f36, %f33, %f34, %f35;
	st.global.f32 	[%rd101], %f36;
	ld.global.u64 	%rd102, [%rd2];
	cvta.to.global.u64 	%rd103, %rd102;
	add.s64 	%rd104, %rd103, %rd91;
	ld.global.f32 	%f37, [%rd104+4];
	ld.global.u64 	%rd105, [%rd94+8];
	cvta.to.global.u64 	%rd106, %rd105;
	add.s64 	%rd107, %rd106, %rd97;
	ld.global.f32 	%f38, [%rd107];
	ld.global.u64 	%rd108, [%rd3];
	cvta.to.global.u64 	%rd109, %rd108;
	add.s64 	%rd110, %rd109, %rd97;
	ld.global.f32 	%f39, [%rd110];
	fma.rn.f32 	%f40, %f37, %f38, %f39;
	st.global.f32 	[%rd110], %f40;
	ld.global.u64 	%rd111, [%rd2];
	cvta.to.global.u64 	%rd112, %rd111;
	add.s64 	%rd113, %rd112, %rd91;
	ld.global.f32 	%f41, [%rd113+8];
	ld.global.u64 	%rd114, [%rd94+16];
	cvta.to.global.u64 	%rd115, %rd114;
	add.s64 	%rd116, %rd115, %rd97;
	ld.global.f32 	%f42, [%rd116];
	ld.global.u64 	%rd117, [%rd3];
	cvta.to.global.u64 	%rd118, %rd117;
	add.s64 	%rd119, %rd118, %rd97;
	ld.global.f32 	%f43, [%rd119];
	fma.rn.f32 	%f44, %f41, %f42, %f43;
	st.global.f32 	[%rd119], %f44;
	ld.global.u64 	%rd120, [%rd2];
	cvta.to.global.u64 	%rd121, %rd120;
	add.s64 	%rd122, %rd121, %rd91;
	ld.global.f32 	%f45, [%rd122+12];
	ld.global.u64 	%rd123, [%rd94+24];
	cvta.to.global.u64 	%rd124, %rd123;
	add.s64 	%rd125, %rd124, %rd97;
	ld.global.f32 	%f46, [%rd125];
	ld.global.u64 	%rd126, [%rd3];
	cvta.to.global.u64 	%rd127, %rd126;
	add.s64 	%rd128, %rd127, %rd97;
	ld.global.f32 	%f47, [%rd128];
	fma.rn.f32 	%f48, %f45, %f46, %f47;
	st.global.f32 	[%rd128], %f48;
	add.s32 	%r28, %r28, 4;
$L__BB0_7:
	setp.eq.s32 	%p8, %r9, 0;
	@%p8 bra 	$L__BB0_12;
	setp.eq.s32 	%p9, %r9, 1;
	@%p9 bra 	$L__BB0_10;
	ld.global.u64 	%rd129, [%rd2];
	cvta.to.global.u64 	%rd130, %rd129;
	mul.wide.u32 	%rd131, %r28, 4;
	add.s64 	%rd132, %rd130, %rd131;
	ld.global.f32 	%f49, [%rd132];
	mul.wide.u32 	%rd133, %r28, 8;
	add.s64 	%rd134, %rd1, %rd133;
	ld.global.u64 	%rd135, [%rd134];
	cvta.to.global.u64 	%rd136, %rd135;
	mul.wide.u32 	%rd137, %r22, 4;
	add.s64 	%rd138, %rd136, %rd137;
	ld.global.f32 	%f50, [%rd138];
	ld.global.u64 	%rd139, [%rd3];
	cvta.to.global.u64 	%rd140, %rd139;
	add.s64 	%rd141, %rd140, %rd137;
	ld.global.f32 	%f51, [%rd141];
	fma.rn.f32 	%f52, %f49, %f50, %f51;
	st.global.f32 	[%rd141], %f52;
	ld.global.u64 	%rd142, [%rd2];
	cvta.to.global.u64 	%rd143, %rd142;
	add.s64 	%rd144, %rd143, %rd131;
	ld.global.f32 	%f53, [%rd144+4];
	ld.global.u64 	%rd145, [%rd134+8];
	cvta.to.global.u64 	%rd146, %rd145;
	add.s64 	%rd147, %rd146, %rd137;
	ld.global.f32 	%f54, [%rd147];
	ld.global.u64 	%rd148, [%rd3];
	cvta.to.global.u64 	%rd149, %rd148;
	add.s64 	%rd150, %rd149, %rd137;
	ld.global.f32 	%f55, [%rd150];
	fma.rn.f32 	%f56, %f53, %f54, %f55;
	st.global.f32 	[%rd150], %f56;
	add.s32 	%r28, %r28, 2;
$L__BB0_10:
	and.b32  	%r25, %r15, 1;
	setp.eq.b32 	%p10, %r25, 1;
	not.pred 	%p11, %p10;
	@%p11 bra 	$L__BB0_12;
	ld.global.u64 	%rd151, [%rd2];
	cvta.to.global.u64 	%rd152, %rd151;
	mul.wide.u32 	%rd153, %r28, 4;
	add.s64 	%rd154, %rd152, %rd153;
	ld.global.f32 	%f57, [%rd154];
	mul.wide.u32 	%rd155, %r28, 8;
	add.s64 	%rd156, %rd1, %rd155;
	ld.global.u64 	%rd157, [%rd156];
	cvta.to.global.u64 	%rd158, %rd157;
	mul.wide.u32 	%rd159, %r22, 4;
	add.s64 	%rd160, %rd158, %rd159;
	ld.global.f32 	%f58, [%rd160];
	ld.global.u64 	%rd161, [%rd3];
	cvta.to.global.u64 	%rd162, %rd161;
	add.s64 	%rd163, %rd162, %rd159;
	ld.global.f32 	%f59, [%rd163];
	fma.rn.f32 	%f60, %f57, %f58, %f59;
	st.global.f32 	[%rd163], %f60;
$L__BB0_12:
	ret;

}
	// .globl	_Z11mm_improved6matrixS_S_i
.visible .entry _Z11mm_improved6matrixS_S_i(
	.param .align 8 .b8 _Z11mm_improved6matrixS_S_i_param_0[8],
	.param .align 8 .b8 _Z11mm_improved6matrixS_S_i_param_1[8],
	.param .align 8 .b8 _Z11mm_improved6matrixS_S_i_param_2[8],
	.param .u32 _Z11mm_improved6matrixS_S_i_param_3
)
{
	.reg .pred 	%p<3>;
	.reg .b32 	%r<24>;
	.reg .b32 	%f<105>;
	.reg .b64 	%rd<31>;
	// demoted variable
	.shared .align 4 .b8 _ZZ11mm_improved6matrixS_S_iE4matA[4096];
	// demoted variable
	.shared .align 4 .b8 _ZZ11mm_improved6matrixS_S_iE4matB[4096];
	ld.param.u64 	%rd10, [_Z11mm_improved6matrixS_S_i_param_2];
	ld.param.u64 	%rd9, [_Z11mm_improved6matrixS_S_i_param_0];
	ld.param.u64 	%rd1, [_Z11mm_improved6matrixS_S_i_param_1];
	ld.param.u32 	%r12, [_Z11mm_improved6matrixS_S_i_param_3];
	mov.u32 	%r1, %tid.x;
	mov.u32 	%r2, %tid.y;
	mov.u32 	%r13, %ctaid.x;
	shl.b32 	%r3, %r13, 5;
	mov.u32 	%r14, %ctaid.y;
	shl.b32 	%r4, %r14, 5;
	setp.lt.s32 	%p1, %r12, 1;
	mov.f32 	%f104, 0f00000000;
	@%p1 bra 	$L__BB1_3;
	cvta.to.global.u64 	%rd11, %rd9;
	add.s32 	%r16, %r3, %r1;
	mul.wide.s32 	%rd12, %r16, 8;
	add.s64 	%rd2, %rd11, %rd12;
	shl.b32 	%r17, %r1, 7;
	mov.u32 	%r18, _ZZ11mm_improved6matrixS_S_iE4matA;
	add.s32 	%r5, %r18, %r17;
	shl.b32 	%r19, %r2, 2;
	add.s32 	%r6, %r5, %r19;
	add.s32 	%r7, %r4, %r2;
	mov.u32 	%r20, _ZZ11mm_improved6matrixS_S_iE4matB;
	add.s32 	%r9, %r20, %r19;
	add.s32 	%r8, %r9, %r17;
	mul.wide.u32 	%rd13, %r1, 8;
	cvta.to.global.u64 	%rd14, %rd1;
	add.s64 	%rd30, %rd14, %rd13;
	mul.wide.u32 	%rd29, %r2, 4;
	mov.f32 	%f104, 0f00000000;
	mov.b32 	%r23, 0;
	mul.wide.u32 	%rd20, %r7, 4;
$L__BB1_2:
	ld.global.u64 	%rd15, [%rd2];
	cvta.to.global.u64 	%rd16, %rd15;
	add.s64 	%rd17, %rd16, %rd29;
	ld.global.f32 	%f6, [%rd17];
	st.shared.f32 	[%r6], %f6;
	ld.global.u64 	%rd18, [%rd30];
	cvta.to.global.u64 	%rd19, %rd18;
	add.s64 	%rd21, %rd19, %rd20;
	ld.global.f32 	%f7, [%rd21];
	st.shared.f32 	[%r8], %f7;
	bar.sync 	0;
	ld.shared.f32 	%f8, [%r5];
	ld.shared.f32 	%f9, [%r9];
	fma.rn.f32 	%f10, %f8, %f9, %f104;
	ld.shared.f32 	%f11, [%r5+4];
	ld.shared.f32 	%f12, [%r9+128];
	fma.rn.f32 	%f13, %f11, %f12, %f10;
	ld.shared.f32 	%f14, [%r5+8];
	ld.shared.f32 	%f15, [%r9+256];
	fma.rn.f32 	%f16, %f14, %f15, %f13;
	ld.shared.f32 	%f17, [%r5+12];
	ld.shared.f32 	%f18, [%r9+384];
	fma.rn.f32 	%f19, %f17, %f18, %f16;
	ld.shared.f32 	%f20, [%r5+16];
	ld.shared.f32 	%f21, [%r9+512];
	fma.rn.f32 	%f22, %f20, %f21, %f19;
	ld.shared.f32 	%f23, [%r5+20];
	ld.shared.f32 	%f24, [%r9+640];
	fma.rn.f32 	%f25, %f23, %f24, %f22;
	ld.shared.f32 	%f26, [%r5+24];
	ld.shared.f32 	%f27, [%r9+768];
	fma.rn.f32 	%f28, %f26, %f27, %f25;
	ld.shared.f32 	%f29, [%r5+28];
	ld.shared.f32 	%f30, [%r9+896];
	fma.rn.f32 	%f31, %f29, %f30, %f28;
	ld.shared.f32 	%f32, [%r5+32];
	ld.shared.f32 	%f33, [%r9+1024];
	fma.rn.f32 	%f34, %f32, %f33, %f31;
	ld.shared.f32 	%f35, [%r5+36];
	ld.shared.f32 	%f36, [%r9+1152];
	fma.rn.f32 	%f37, %f35, %f36, %f34;
	ld.shared.f32 	%f38, [%r5+40];
	ld.shared.f32 	%f39, [%r9+1280];
	fma.rn.f32 	%f40, %f38, %f39, %f37;
	ld.shared.f32 	%f41, [%r5+44];
	ld.shared.f32 	%f42, [%r9+1408];
	fma.rn.f32 	%f43, %f41, %f42, %f40;
	ld.shared.f32 	%f44, [%r5+48];
	ld.shared.f32 	%f45, [%r9+1536];
	fma.rn.f32 	%f46, %f44, %f45, %f43;
	ld.shared.f32 	%f47, [%r5+52];
	ld.shared.f32 	%f48, [%r9+1664];
	fma.rn.f32 	%f49, %f47, %f48, %f46;
	ld.shared.f32 	%f50, [%r5+56];
	ld.shared.f32 	%f51, [%r9+1792];
	fma.rn.f32 	%f52, %f50, %f51, %f49;
	ld.shared.f32 	%f53, [%r5+60];
	ld.shared.f32 	%f54, [%r9+1920];
	fma.rn.f32 	%f55, %f53, %f54, %f52;
	ld.shared.f32 	%f56, [%r5+64];
	ld.shared.f32 	%f57, [%r9+2048];
	fma.rn.f32 	%f58, %f56, %f57, %f55;
	ld.shared.f32 	%f59, [%r5+68];
	ld.shared.f32 	%f60, [%r9+2176];
	fma.rn.f32 	%f61, %f59, %f60, %f58;
	ld.shared.f32 	%f62, [%r5+72];
	ld.shared.f32 	%f63, [%r9+2304];
	fma.rn.f32 	%f64, %f62, %f63, %f61;
	ld.shared.f32 	%f65, [%r5+76];
	ld.shared.f32 	%f66, [%r9+2432];
	fma.rn.f32 	%f67, %f65, %f66, %f64;
	ld.shared.f32 	%f68, [%r5+80];
	ld.shared.f32 	%f69, [%r9+2560];
	fma.rn.f32 	%f70, %f68, %f69, %f67;
	ld.shared.f32 	%f71, [%r5+84];
	ld.shared.f32 	%f72, [%r9+2688];
	fma.rn.f32 	%f73, %f71, %f72, %f70;
	ld.shared.f32 	%f74, [%r5+88];
	ld.shared.f32 	%f75, [%r9+2816];
	fma.rn.f32 	%f76, %f74, %f75, %f73;
	ld.shared.f32 	%f77, [%r5+92];
	ld.shared.f32 	%f78, [%r9+2944];
	fma.rn.f32 	%f79, %f77, %f78, %f76;
	ld.shared.f32 	%f80, [%r5+96];
	ld.shared.f32 	%f81, [%r9+3072];
	fma.rn.f32 	%f82, %f80, %f81, %f79;
	ld.shared.f32 	%f83, [%r5+100];
	ld.shared.f32 	%f84, [%r9+3200];
	fma.rn.f32 	%f85, %f83, %f84, %f82;
	ld.shared.f32 	%f86, [%r5+104];
	ld.shared.f32 	%f87, [%r9+3328];
	fma.rn.f32 	%f88, %f86, %f87, %f85;
	ld.shared.f32 	%f89, [%r5+108];
	ld.shared.f32 	%f90, [%r9+3456];
	fma.rn.f32 	%f91, %f89, %f90, %f88;
	ld.shared.f32 	%f92, [%r5+112];
	ld.shared.f32 	%f93, [%r9+3584];
	fma.rn.f32 	%f94, %f92, %f93, %f91;
	ld.shared.f32 	%f95, [%r5+116];
	ld.shared.f32 	%f96, [%r9+3712];
	fma.rn.f32 	%f97, %f95, %f96, %f94;
	ld.shared.f32 	%f98, [%r5+120];
	ld.shared.f32 	%f99, [%r9+3840];
	fma.rn.f32 	%f100, %f98, %f99, %f97;
	ld.shared.f32 	%f101, [%r5+124];
	ld.shared.f32 	%f102, [%r9+3968];
	fma.rn.f32 	%f104, %f101, %f102, %f100;
	bar.sync 	0;
	add.s32 	%r23, %r23, 32;
	add.s64 	%rd30, %rd30, 256;
	add.s64 	%rd29, %rd29, 128;
	setp.lt.s32 	%p2, %r23, %r12;
	@%p2 bra 	$L__BB1_2;
$L__BB1_3:
	cvta.to.global.u64 	%rd22, %rd10;
	add.s32 	%r21, %r3, %r1;
	mul.wide.s32 	%rd23, %r21, 8;
	add.s64 	%rd24, %rd22, %rd23;
	ld.global.u64 	%rd25, [%rd24];
	cvta.to.global.u64 	%rd26, %rd25;
	add.s32 	%r22, %r4, %r2;
	mul.wide.u32 	%rd27, %r22, 4;
	add.s64 	%rd28, %rd26, %rd27;
	st.global.f32 	[%rd28], %f104;
	ret;

}


// ===== COMPILED SASS (sm_100) =====

	.target	sm_100

	.elftype	@"ET_EXEC"


//--------------------- .note.nv.tkinfo           --------------------------
	.section	.note.nv.tkinfo,"",@"SHT_NOTE"
	.sectionflags	@"SHF_NOTE_NV_TKINFO"
	.tkinfo
        /*0018*/ 	.word	0x00000002
        /*0030*/ 	.string	""
        /*0030*/ 	.string	"ptxas"
        /*0030*/ 	.string	"Cuda compilation tools, release 13.0, V13.0.88"
        /*0030*/ 	.string	"Build cuda_13.0.r13.0/compiler.36424714_0"
        /*0030*/ 	.string	"-arch sm_100 -m 64 "



//--------------------- .note.nv.cuinfo           --------------------------
	.section	.note.nv.cuinfo,"",@"SHT_NOTE"
	.sectionflags	@"SHF_NOTE_NV_CUINFO"
        /*0018*/ 	.short	0x0002
        /*001a*/ 	.short	0x0064
        /*001c*/ 	.short	0x0082
	.zero		2


//--------------------- .nv.info                  --------------------------
	.section	.nv.info,"",@"SHT_CUDA_INFO"
	.align	4


	//----- nvinfo : EIATTR_REGCOUNT
	.align		4
        /*0000*/ 	.byte	0x04, 0x2f
        /*0002*/ 	.short	(.L_1 - .L_0)
	.align		4
.L_0:
        /*0004*/ 	.word	index@(_Z9mm_kernel6matrixS_S_i)
        /*0008*/ 	.word	0x0000001e


	//----- nvinfo : EIATTR_FRAME_SIZE
	.align		4
.L_1:
        /*000c*/ 	.byte	0x04, 0x11
        /*000e*/ 	.short	(.L_3 - .L_2)
	.align		4
.L_2:
        /*0010*/ 	.word	index@(_Z9mm_kernel6matrixS_S_i)
        /*0014*/ 	.word	0x00000000


	//----- nvinfo : EIATTR_REGCOUNT
	.align		4
.L_3:
        /*0018*/ 	.byte	0x04, 0x2f
        /*001a*/ 	.short	(.L_5 - .L_4)
	.align		4
.L_4:
        /*001c*/ 	.word	index@(_Z11mm_improved6matrixS_S_i)
        /*0020*/ 	.word	0x00000020


	//----- nvinfo : EIATTR_FRAME_SIZE
	.align		4
.L_5:
        /*0024*/ 	.byte	0x04, 0x11
        /*0026*/ 	.short	(.L_7 - .L_6)
	.align		4
.L_6:
        /*0028*/ 	.word	index@(_Z11mm_improved6matrixS_S_i)
        /*002c*/ 	.word	0x00000000


	//----- nvinfo : EIATTR_MIN_STACK_SIZE
	.align		4
.L_7:
        /*0030*/ 	.byte	0x04, 0x12
        /*0032*/ 	.short	(.L_9 - .L_8)
	.align		4
.L_8:
        /*0034*/ 	.word	index@(_Z11mm_improved6matrixS_S_i)
        /*0038*/ 	.word	0x00000000


	//----- nvinfo : EIATTR_MIN_STACK_SIZE
	.align		4
.L_9:
        /*003c*/ 	.byte	0x04, 0x12
        /*003e*/ 	.short	(.L_11 - .L_10)
	.align		4
.L_10:
        /*0040*/ 	.word	index@(_Z9mm_kernel6matrixS_S_i)
        /*0044*/ 	.word	0x00000000
.L_11:


//--------------------- .nv.compat                --------------------------
	.section	.nv.compat,"",@"SHT_CUDA_COMPAT_INFO"
	.align	4
        /*0000*/ 	.byte	0x02, 0x09, 0x00, 0x00, 0x02, 0x02, 0x01, 0x00, 0x02, 0x05, 0x05, 0x00, 0x03, 0x07, 0x01, 0x01
        /*0010*/ 	.byte	0x02, 0x03, 0x00, 0x00, 0x02, 0x06, 0x01, 0x00, 0x04, 0x0b, 0x08, 0x00, 0x09, 0x00, 0x00, 0x00
        /*0020*/ 	.byte	0x00, 0x00, 0x00, 0x00


//--------------------- .nv.info._Z11mm_improved6matrixS_S_i --------------------------
	.section	.nv.info._Z11mm_improved6matrixS_S_i,"",@"SHT_CUDA_INFO"
	.sectionflags	@""
	.align	4


	//----- nvinfo : EIATTR_CUDA_API_VERSION
	.align		4
        /*0000*/ 	.byte	0x04, 0x37
        /*0002*/ 	.short	(.L_13 - .L_12)
.L_12:
        /*0004*/ 	.word	0x00000082


	//----- nvinfo : EIATTR_KPARAM_INFO
	.align		4
.L_13:
        /*0008*/ 	.byte	0x04, 0x17
        /*000a*/ 	.short	(.L_15 - .L_14)
.L_14:
        /*000c*/ 	.word	0x00000000
        /*0010*/ 	.short	0x0003
        /*0012*/ 	.short	0x0018
        /*0014*/ 	.byte	0x00, 0xf0, 0x11, 0x00


	//----- nvinfo : EIATTR_KPARAM_INFO
	.align		4
.L_15:
        /*0018*/ 	.byte	0x04, 0x17
        /*001a*/ 	.short	(.L_17 - .L_16)
.L_16:
        /*001c*/ 	.word	0x00000000
        /*0020*/ 	.short	0x0002
        /*0022*/ 	.short	0x0010
        /*0024*/ 	.byte	0x00, 0xf0, 0x21, 0x00


	//----- nvinfo : EIATTR_KPARAM_INFO
	.align		4
.L_17:
        /*0028*/ 	.byte	0x04, 0x17
        /*002a*/ 	.short	(.L_19 - .L_18)
.L_18:
        /*002c*/ 	.word	0x00000000
        /*0030*/ 	.short	0x0001
        /*0032*/ 	.short	0x0008
        /*0034*/ 	.byte	0x00, 0xf0, 0x21, 0x00


	//----- nvinfo : EIATTR_KPARAM_INFO
	.align		4
.L_19:
        /*0038*/ 	.byte	0x04, 0x17
        /*003a*/ 	.short	(.L_21 - .L_20)
.L_20:
        /*003c*/ 	.word	0x00000000
        /*0040*/ 	.short	0x0000
        /*0042*/ 	.short	0x0000
        /*0044*/ 	.byte	0x00, 0xf0, 0x21, 0x00


	//----- nvinfo : EIATTR_SPARSE_MMA_MASK
	.align		4
.L_21:
        /*0048*/ 	.byte	0x03, 0x50
        /*004a*/ 	.short	0x0000


	//----- nvinfo : EIATTR_MAXREG_COUNT
	.align		4
        /*004c*/ 	.byte	0x03, 0x1b
        /*004e*/ 	.short	0x00ff


	//----- nvinfo : EIATTR_NUM_BARRIERS
	.align		4
        /*0050*/ 	.byte	0x02, 0x4c
        /*0052*/ 	.byte	0x01
	.zero		1


	//----- nvinfo : EIATTR_MERCURY_ISA_VERSION
	.align		4
        /*0054*/ 	.byte	0x03, 0x5f
        /*0056*/ 	.short	0x0101


	//----- nvinfo : EIATTR_VRC_CTA_INIT_COUNT
	.align		4
        /*0058*/ 	.byte	0x02, 0x4a
	.zero		1
	.zero		1


	//----- nvinfo : EIATTR_EXIT_INSTR_OFFSETS
	.align		4
        /*005c*/ 	.byte	0x04, 0x1c
        /*005e*/ 	.short	(.L_23 - .L_22)


	//   ....[0]....
.L_22:
        /*0060*/ 	.word	0x000007f0


	//----- nvinfo : EIATTR_CBANK_PARAM_SIZE
	.align		4
.L_23:
        /*0064*/ 	.byte	0x03, 0x19
        /*0066*/ 	.short	0x001c


	//----- nvinfo : EIATTR_PARAM_CBANK
	.align		4
        /*0068*/ 	.byte	0x04, 0x0a
        /*006a*/ 	.short	(.L_25 - .L_24)
	.align		4
.L_24:
        /*006c*/ 	.word	index@(.nv.constant0._Z11mm_improved6matrixS_S_i)
        /*0070*/ 	.short	0x0380
        /*0072*/ 	.short	0x001c


	//----- nvinfo : EIATTR_SW_WAR
	.align		4
.L_25:
        /*0074*/ 	.byte	0x04, 0x36
        /*0076*/ 	.short	(.L_27 - .L_26)
.L_26:
        /*0078*/ 	.word	0x00000008
.L_27:


//--------------------- .nv.info._Z9mm_kernel6matrixS_S_i --------------------------
	.section	.nv.info._Z9mm_kernel6matrixS_S_i,"",@"SHT_CUDA_INFO"
	.sectionflags	@""
	.align	4


	//----- nvinfo : EIATTR_CUDA_API_VERSION
	.align		4
        /*0000*/ 	.byte	0x04, 0x37
        /*0002*/ 	.short	(.L_29 - .L_28)
.L_28:
        /*0004*/ 	.word	0x00000082


	//----- nvinfo : EIATTR_KPARAM_INFO
	.align		4
.L_29:
        /*0008*/ 	.byte	0x04, 0x17
        /*000a*/ 	.short	(.L_31 - .L_30)
.L_30:
        /*000c*/ 	.word	0x00000000
        /*0010*/ 	.short	0x0003
        /*0012*/ 	.short	0x0018
        /*0014*/ 	.byte	0x00, 0xf0, 0x11, 0x00


	//----- nvinfo : EIATTR_KPARAM_INFO
	.align		4
.L_31:
        /*0018*/ 	.byte	0x04, 0x17
        /*001a*/ 	.short	(.L_33 - .L_32)
.L_32:
        /*001c*/ 	.word	0x00000000
        /*0020*/ 	.short	0x0002
        /*0022*/ 	.short	0x0010
        /*0024*/ 	.byte	0x00, 0xf0, 0x21, 0x00


	//----- nvinfo : EIATTR_KPARAM_INFO
	.align		4
.L_33:
        /*0028*/ 	.byte	0x04, 0x17
        /*002a*/ 	.short	(.L_35 - .L_34)
.L_34:
        /*002c*/ 	.word	0x00000000
        /*0030*/ 	.short	0x0001
        /*0032*/ 	.short	0x0008
        /*0034*/ 	.byte	0x00, 0xf0, 0x21, 0x00


	//----- nvinfo : EIATTR_KPARAM_INFO
	.align		4
.L_35:
        /*0038*/ 	.byte	0x04, 0x17
        /*003a*/ 	.short	(.L_37 - .L_36)
.L_36:
        /*003c*/ 	.word	0x00000000
        /*0040*/ 	.short	0x0000
        /*0042*/ 	.short	0x0000
        /*0044*/ 	.byte	0x00, 0xf0, 0x21, 0x00


	//----- nvinfo : EIATTR_SPARSE_MMA_MASK
	.align		4
.L_37:
        /*0048*/ 	.byte	0x03, 0x50
        /*004a*/ 	.short	0x0000


	//----- nvinfo : EIATTR_MAXREG_COUNT
	.align		4
        /*004c*/ 	.byte	0x03, 0x1b
        /*004e*/ 	.short	0x00ff


	//----- nvinfo : EIATTR_MERCURY_ISA_VERSION
	.align		4
        /*0050*/ 	.byte	0x03, 0x5f
        /*0052*/ 	.short	0x0101


	//----- nvinfo : EIATTR_VRC_CTA_INIT_COUNT
	.align		4
        /*0054*/ 	.byte	0x02, 0x4a
	.zero		1
	.zero		1


	//----- nvinfo : EIATTR_EXIT_INSTR_OFFSETS
	.align		4
        /*0058*/ 	.byte	0x04, 0x1c
        /*005a*/ 	.short	(.L_39 - .L_38)


	//   ....[0]....
.L_38:
        /*005c*/ 	.word	0x000000d0


	//   ....[1]....
        /*0060*/ 	.word	0x00000880


	//   ....[2]....
        /*0064*/ 	.word	0x00000bc0


	//   ....[3]....
        /*0068*/ 	.word	0x00000da0


	//   ....[4]....
        /*006c*/ 	.word	0x00000e80


	//----- nvinfo : EIATTR_CBANK_PARAM_SIZE
	.align		4
.L_39:
        /*0070*/ 	.byte	0x03, 0x19
        /*0072*/ 	.short	0x001c


	//----- nvinfo : EIATTR_PARAM_CBANK
	.align		4
        /*0074*/ 	.byte	0x04, 0x0a
        /*0076*/ 	.short	(.L_41 - .L_40)
	.align		4
.L_40:
        /*0078*/ 	.word	index@(.nv.constant0._Z9mm_kernel6matrixS_S_i)
        /*007c*/ 	.short	0x0380
        /*007e*/ 	.short	0x001c


	//----- nvinfo : EIATTR_SW_WAR
	.align		4
.L_41:
        /*0080*/ 	.byte	0x04, 0x36
        /*0082*/ 	.short	(.L_43 - .L_42)
.L_42:
        /*0084*/ 	.word	0x00000008
.L_43:


//--------------------- .nv.callgraph             --------------------------
	.section	.nv.callgraph,"",@"SHT_CUDA_CALLGRAPH"
	.align	4
	.sectionentsize	8
	.align		4
        /*0000*/ 	.word	0x00000000
	.align		4
        /*0004*/ 	.word	0xffffffff
	.align		4
        /*0008*/ 	.word	0x00000000
	.align		4
        /*000c*/ 	.word	0xfffffffe
	.align		4
        /*0010*/ 	.word	0x00000000
	.align		4
        /*0014*/ 	.word	0xfffffffd
	.align		4
        /*0018*/ 	.word	0x00000000
	.align		4
        /*001c*/ 	.word	0xfffffffc


//--------------------- .text._Z11mm_improved6matrixS_S_i --------------------------
	.section	.text._Z11mm_improved6matrixS_S_i,"ax",@progbits
	.align	128
        .global         _Z11mm_improved6matrixS_S_i
        .type           _Z11mm_improved6matrixS_S_i,@function
        .size           _Z11mm_improved6matrixS_S_i,(.L_x_8 - _Z11mm_improved6matrixS_S_i)
        .other          _Z11mm_improved6matrixS_S_i,@"STO_CUDA_ENTRY STV_DEFAULT"
_Z11mm_improved6matrixS_S_i:
.text._Z11mm_improved6matrixS_S_i:
[----:B------:R-:W-:Y:S01]  /*0000*/  LDC R1, c[0x0][0x37c] ;  /* 0x0000df00ff017b82 */ /* 0x000fe20000000800 */
[----:B------:R-:W0:Y:S01]  /*0010*/  S2R R13, SR_TID.X ;  /* 0x00000000000d7919 */ /* 0x000e220000002100 */
[----:B------:R-:W1:Y:S06]  /*0020*/  LDCU UR7, c[0x0][0x398] ;  /* 0x00007300ff0777ac */ /* 0x000e6c0008000800 */
[----:B------:R-:W2:Y:S01]  /*0030*/  LDC.64 R22, c[0x0][0x390] ;  /* 0x0000e400ff167b82 */ /* 0x000ea20000000a00 */
[----:B------:R-:W-:Y:S01]  /*0040*/  HFMA2 R19, -RZ, RZ, 0, 0 ;  /* 0x00000000ff137431 */ /* 0x000fe200000001ff */
[----:B------:R-:W0:Y:S01]  /*0050*/  S2R R0, SR_CTAID.X ;  /* 0x0000000000007919 */ /* 0x000e220000002500 */
[----:B------:R-:W3:Y:S01]  /*0060*/  LDCU.64 UR8, c[0x0][0x358] ;  /* 0x00006b00ff0877ac */ /* 0x000ee20008000a00 */
[----:B------:R-:W4:Y:S01]  /*0070*/  S2R R7, SR_TID.Y ;  /* 0x0000000000077919 */ /* 0x000f220000002200 */
[----:B------:R-:W2:Y:S01]  /*0080*/  S2R R4, SR_CTAID.Y ;  /* 0x0000000000047919 */ /* 0x000ea20000002600 */
[----:B-1----:R-:W-:Y:S01]  /*0090*/  UISETP.GE.AND UP0, UPT, UR7, 0x1, UPT ;  /* 0x000000010700788c */ /* 0x002fe2000bf06270 */
[----:B0-----:R-:W-:-:S05]  /*00a0*/  LEA R3, R0, R13, 0x5 ;  /* 0x0000000d00037211 */ /* 0x001fca00078e28ff */
[----:B--2---:R-:W-:-:S03]  /*00b0*/  IMAD.WIDE R22, R3, 0x8, R22 ;  /* 0x0000000803167825 */ /* 0x004fc600078e0216 */
[----:B---34-:R-:W-:Y:S05]  /*00c0*/  BRA.U !UP0, `(.L_x_0) ;  /* 0x0000000508b87547 */ /* 0x018fea000b800000 */
[----:B------:R-:W0:Y:S01]  /*00d0*/  S2UR UR6, SR_CgaCtaId ;  /* 0x00000000000679c3 */ /* 0x000e220000008800 */
[----:B------:R-:W-:Y:S01]  /*00e0*/  UMOV UR4, 0x400 ;  /* 0x0000040000047882 */ /* 0x000fe20000000000 */
[----:B------:R-:W-:Y:S01]  /*00f0*/  IMAD.WIDE.U32 R8, R7, 0x4, RZ ;  /* 0x0000000407087825 */ /* 0x000fe200078e00ff */
[----:B------:R-:W-:Y:S01]  /*0100*/  UIADD3 UR5, UPT, UPT, UR4, 0x1000, URZ ;  /* 0x0000100004057890 */ /* 0x000fe2000fffe0ff */
[----:B------:R-:W-:Y:S02]  /*0110*/  LEA R11, R0, R13, 0x5 ;  /* 0x0000000d000b7211 */ /* 0x000fe400078e28ff */
[----:B------:R-:W-:Y:S02]  /*0120*/  LEA R17, R4, R7, 0x5 ;  /* 0x0000000704117211 */ /* 0x000fe400078e28ff */
[----:B------:R-:W1:Y:S01]  /*0130*/  LDC.64 R2, c[0x0][0x388] ;  /* 0x0000e200ff027b82 */ /* 0x000e620000000a00 */
[----:B------:R-:W-:Y:S02]  /*0140*/  MOV R0, R8 ;  /* 0x0000000800007202 */ /* 0x000fe40000000f00 */
[----:B------:R-:W-:-:S02]  /*0150*/  MOV R5, R9 ;  /* 0x0000000900057202 */ /* 0x000fc40000000f00 */
[----:B------:R-:W-:-:S03]  /*0160*/  MOV R19, RZ ;  /* 0x000000ff00137202 */ /* 0x000fc60000000f00 */
[----:B------:R-:W2:Y:S01]  /*0170*/  LDC.64 R24, c[0x0][0x380] ;  /* 0x0000e000ff187b82 */ /* 0x000ea20000000a00 */
[----:B0-----:R-:W-:Y:S02]  /*0180*/  ULEA UR4, UR6, UR4, 0x18 ;  /* 0x0000000406047291 */ /* 0x001fe4000f8ec0ff */
[----:B------:R-:W-:-:S04]  /*0190*/  ULEA UR5, UR6, UR5, 0x18 ;  /* 0x0000000506057291 */ /* 0x000fc8000f8ec0ff */
[----:B------:R-:W-:Y:S01]  /*01a0*/  LEA R20, R13, UR4, 0x7 ;  /* 0x000000040d147c11 */ /* 0x000fe2000f8e38ff */
[----:B------:R-:W-:Y:S01]  /*01b0*/  UMOV UR4, URZ ;  /* 0x000000ff00047c82 */ /* 0x000fe20008000000 */
[----:B------:R-:W-:Y:S01]  /*01c0*/  LEA R16, R7, UR5, 0x2 ;  /* 0x0000000507107c11 */ /* 0x000fe2000f8e10ff */
[----:B-1----:R-:W-:Y:S01]  /*01d0*/  IMAD.WIDE.U32 R2, R13, 0x8, R2 ;  /* 0x000000080d027825 */ /* 0x002fe200078e0002 */
[----:B------:R-:W-:Y:S02]  /*01e0*/  LEA R18, R7, R20, 0x2 ;  /* 0x0000001407127211 */ /* 0x000fe400078e10ff */
[----:B------:R-:W-:Y:S01]  /*01f0*/  LEA R6, R13, R16, 0x7 ;  /* 0x000000100d067211 */ /* 0x000fe200078e38ff */
[----:B--2---:R-:W-:-:S07]  /*0200*/  IMAD.WIDE R24, R11, 0x8, R24 ;  /* 0x000000080b187825 */ /* 0x004fce00078e0218 */
.L_x_1:
[----:B------:R-:W2:Y:S04]  /*0210*/  LDG.E.64 R8, desc[UR8][R24.64] ;  /* 0x0000000818087981 */ /* 0x000ea8000c1e1b00 */
[----:B------:R-:W3:Y:S01]  /*0220*/  LDG.E.64 R10, desc[UR8][R2.64] ;  /* 0x00000008020a7981 */ /* 0x000ee2000c1e1b00 */
[----:B--2---:R-:W-:-:S04]  /*0230*/  IADD3 R8, P0, PT, R8, R0, RZ ;  /* 0x0000000008087210 */ /* 0x004fc80007f1e0ff */
[----:B------:R-:W-:Y:S01]  /*0240*/  IADD3.X R9, PT, PT, R9, R5, RZ, P0, !PT ;  /* 0x0000000509097210 */ /* 0x000fe200007fe4ff */
[----:B---3--:R-:W-:-:S05]  /*0250*/  IMAD.WIDE.U32 R10, R17, 0x4, R10 ;  /* 0x00000004110a7825 */ /* 0x008fca00078e000a */
[----:B------:R-:W2:Y:S04]  /*0260*/  LDG.E R9, desc[UR8][R8.64] ;  /* 0x0000000808097981 */ /* 0x000ea8000c1e1900 */
[----:B------:R-:W3:Y:S01]  /*0270*/  LDG.E R27, desc[UR8][R10.64] ;  /* 0x000000080a1b7981 */ /* 0x000ee2000c1e1900 */
[----:B------:R-:W-:Y:S01]  /*0280*/  UIADD3 UR4, UPT, UPT, UR4, 0x20, URZ ;  /* 0x0000002004047890 */ /* 0x000fe2000fffe0ff */
[----:B------:R-:W-:Y:S02]  /*0290*/  IADD3 R2, P0, PT, R2, 0x100, RZ ;  /* 0x0000010002027810 */ /* 0x000fe40007f1e0ff */
[----:B------:R-:W-:Y:S01]  /*02a0*/  IADD3 R0, P1, PT, R0, 0x80, RZ ;  /* 0x0000008000007810 */ /* 0x000fe20007f3e0ff */
[----:B------:R-:W-:Y:S01]  /*02b0*/  UISETP.GE.AND UP0, UPT, UR4, UR7, UPT ;  /* 0x000000070400728c */ /* 0x000fe2000bf06270 */
[----:B------:R-:W-:-:S02]  /*02c0*/  IADD3.X R3, PT, PT, RZ, R3, RZ, P0, !PT ;  /* 0x00000003ff037210 */ /* 0x000fc400007fe4ff */
[----:B------:R-:W-:Y:S01]  /*02d0*/  IADD3.X R5, PT, PT, RZ, R5, RZ, P1, !PT ;  /* 0x00000005ff057210 */ /* 0x000fe20000ffe4ff */
[----:B--2---:R-:W-:Y:S04]  /*02e0*/  STS [R18], R9 ;  /* 0x0000000912007388 */ /* 0x004fe80000000800 */
[----:B---3--:R-:W-:Y:S01]  /*02f0*/  STS [R6], R27 ;  /* 0x0000001b06007388 */ /* 0x008fe20000000800 */
[----:B------:R-:W-:Y:S06]  /*0300*/  BAR.SYNC.DEFER_BLOCKING 0x0 ;  /* 0x0000000000007b1d */ /* 0x000fec0000010000 */
[----:B------:R-:W-:Y:S04]  /*0310*/  LDS R26, [R16] ;  /* 0x00000000101a7984 */ /* 0x000fe80000000800 */
[----:B------:R-:W0:Y:S04]  /*0320*/  LDS.128 R12, [R20] ;  /* 0x00000000140c7984 */ /* 0x000e280000000c00 */
[----:B------:R-:W1:Y:S04]  /*0330*/  LDS R29, [R16+0x80] ;  /* 0x00008000101d7984 */ /* 0x000e680000000800 */
[----:B------:R-:W2:Y:S04]  /*0340*/  LDS R21, [R16+0x100] ;  /* 0x0001000010157984 */ /* 0x000ea80000000800 */
[----:B------:R-:W-:Y:S01]  /*0350*/  LDS.128 R8, [R20+0x10] ;  /* 0x0000100014087984 */ /* 0x000fe20000000c00 */
[----:B0-----:R-:W-:-:S03]  /*0360*/  FFMA R26, R12, R26, R19 ;  /* 0x0000001a0c1a7223 */ /* 0x001fc60000000013 */
[----:B------:R-:W0:Y:S01]  /*0370*/  LDS R12, [R16+0x180] ;  /* 0x00018000100c7984 */ /* 0x000e220000000800 */
[----:B-1----:R-:W-:-:S03]  /*0380*/  FFMA R28, R29, R13, R26 ;  /* 0x0000000d1d1c7223 */ /* 0x002fc6000000001a */
[----:B------:R-:W1:Y:S01]  /*0390*/  LDS R13, [R16+0x200] ;  /* 0x00020000100d7984 */ /* 0x000e620000000800 */
[----:B--2---:R-:W-:-:S03]  /*03a0*/  FFMA R21, R21, R14, R28 ;  /* 0x0000000e15157223 */ /* 0x004fc6000000001c */
[----:B------:R-:W2:Y:S04]  /*03b0*/  LDS R26, [R16+0x280] ;  /* 0x00028000101a7984 */ /* 0x000ea80000000800 */
[----:B------:R-:W3:Y:S01]  /*03c0*/  LDS R19, [R16+0x300] ;  /* 0x0003000010137984 */ /* 0x000ee20000000800 */
[----:B0-----:R-:W-:-:S03]  /*03d0*/  FFMA R15, R12, R15, R21 ;  /* 0x0000000f0c0f7223 */ /* 0x001fc60000000015 */
[----:B------:R-:W-:Y:S01]  /*03e0*/  LDS R21, [R16+0x400] ;  /* 0x0004000010157984 */ /* 0x000fe20000000800 */
[----:B-1----:R-:W-:-:S03]  /*03f0*/  FFMA R13, R8, R13, R15 ;  /* 0x0000000d080d7223 */ /* 0x002fc6000000000f */
[----:B------:R-:W0:Y:S01]  /*0400*/  LDS R8, [R16+0x380] ;  /* 0x0003800010087984 */ /* 0x000e220000000800 */
[----:B--2---:R-:W-:-:S03]  /*0410*/  FFMA R28, R26, R9, R13 ;  /* 0x000000091a1c7223 */ /* 0x004fc6000000000d */
[----:B------:R-:W1:Y:S01]  /*0420*/  LDS.128 R12, [R20+0x20] ;  /* 0x00002000140c7984 */ /* 0x000e620000000c00 */
[----:B---3--:R-:W-:-:S03]  /*0430*/  FFMA R9, R19, R10, R28 ;  /* 0x0000000a13097223 */ /* 0x008fc6000000001c */
[----:B------:R-:W2:Y:S04]  /*0440*/  LDS R26, [R16+0x480] ;  /* 0x00048000101a7984 */ /* 0x000ea80000000800 */
[----:B------:R-:W3:Y:S01]  /*0450*/  LDS R19, [R16+0x500] ;  /* 0x0005000010137984 */ /* 0x000ee20000000800 */
[----:B0-----:R-:W-:-:S04]  /*0460*/  FFMA R9, R8, R11, R9 ;  /* 0x0000000b08097223 */ /* 0x001fc80000000009 */
[----:B-1----:R-:W-:Y:S02]  /*0470*/  FFMA R9, R12, R21, R9 ;  /* 0x000000150c097223 */ /* 0x002fe40000000009 */
[----:B------:R-:W0:Y:S02]  /*0480*/  LDS R12, [R16+0x580] ;  /* 0x00058000100c7984 */ /* 0x000e240000000800 */
[----:B--2---:R-:W-:Y:S02]  /*0490*/  FFMA R28, R26, R13, R9 ;  /* 0x0000000d1a1c7223 */ /* 0x004fe40000000009 */
[----:B------:R-:W-:Y:S02]  /*04a0*/  LDS R21, [R16+0x600] ;  /* 0x0006000010157984 */ /* 0x000fe40000000800 */
[----:B---3--:R-:W-:Y:S02]  /*04b0*/  FFMA R13, R19, R14, R28 ;  /* 0x0000000e130d7223 */ /* 0x008fe4000000001c */
[----:B------:R-:W1:Y:S04]  /*04c0*/  LDS.128 R8, [R20+0x30] ;  /* 0x0000300014087984 */ /* 0x000e680000000c00 */
        /* <DEDUP_REMOVED lines=37> */
[----:B------:R-:W3:Y:S04]  /*0720*/  LDS R26, [R16+0xf00] ;  /* 0x000f0000101a7984 */ /* 0x000ee80000000800 */
[----:B------:R-:W4:Y:S01]  /*0730*/  LDS R14, [R16+0xf80] ;  /* 0x000f8000100e7984 */ /* 0x000f220000000800 */
[----:B0-----:R-:W-:-:S04]  /*0740*/  FFMA R15, R12, R15, R19 ;  /* 0x0000000f0c0f7223 */ /* 0x001fc80000000013 */
[----:B-1----:R-:W-:-:S04]  /*0750*/  FFMA R8, R8, R13, R15 ;  /* 0x0000000d08087223 */ /* 0x002fc8000000000f */
[----:B--2---:R-:W-:-:S04]  /*0760*/  FFMA R9, R21, R9, R8 ;  /* 0x0000000915097223 */ /* 0x004fc80000000008 */
[----:B---3--:R-:W-:-:S04]  /*0770*/  FFMA R9, R26, R10, R9 ;  /* 0x0000000a1a097223 */ /* 0x008fc80000000009 */
[----:B----4-:R-:W-:Y:S01]  /*0780*/  FFMA R19, R14, R11, R9 ;  /* 0x0000000b0e137223 */ /* 0x010fe20000000009 */
[----:B------:R-:W-:Y:S06]  /*0790*/  BAR.SYNC.DEFER_BLOCKING 0x0 ;  /* 0x0000000000007b1d */ /* 0x000fec0000010000 */
[----:B------:R-:W-:Y:S05]  /*07a0*/  BRA.U !UP0, `(.L_x_1) ;  /* 0xfffffff908987547 */ /* 0x000fea000b83ffff */
.L_x_0:
[----:B------:R-:W2:Y:S01]  /*07b0*/  LDG.E.64 R22, desc[UR8][R22.64] ;  /* 0x0000000816167981 */ /* 0x000ea2000c1e1b00 */
[----:B------:R-:W-:-:S05]  /*07c0*/  LEA R3, R4, R7, 0x5 ;  /* 0x0000000704037211 */ /* 0x000fca00078e28ff */
[----:B--2---:R-:W-:-:S05]  /*07d0*/  IMAD.WIDE.U32 R2, R3, 0x4, R22 ;  /* 0x0000000403027825 */ /* 0x004fca00078e0016 */
[----:B------:R-:W-:Y:S01]  /*07e0*/  STG.E desc[UR8][R2.64], R19 ;  /* 0x0000001302007986 */ /* 0x000fe2000c101908 */
[----:B------:R-:W-:Y:S05]  /*07f0*/  EXIT ;  /* 0x000000000000794d */ /* 0x000fea0003800000 */
.L_x_2:
[----:B------:R-:W-:-:S00]  /*0800*/  BRA `(.L_x_2) ;  /* 0xfffffffc00fc7947 */ /* 0x000fc0000383ffff */
[----:B------:R-:W-:-:S00]  /*0810*/  NOP ;  /* 0x0000000000007918 */ /* 0x000fc00000000000 */
        /* <DEDUP_REMOVED lines=14> */
.L_x_8:


//--------------------- .text._Z9mm_kernel6matrixS_S_i --------------------------
	.section	.text._Z9mm_kernel6matrixS_S_i,"ax",@progbits
	.align	128
        .global         _Z9mm_kernel6matrixS_S_i
        .type           _Z9mm_kernel6matrixS_S_i,@function
        .size           _Z9mm_kernel6matrixS_S_i,(.L_x_9 - _Z9mm_kernel6matrixS_S_i)
        .other          _Z9mm_kernel6matrixS_S_i,@"STO_CUDA_ENTRY STV_DEFAULT"
_Z9mm_kernel6matrixS_S_i:
.text._Z9mm_kernel6matrixS_S_i:
[----:B------:R-:W-:Y:S01]  /*0000*/  LDC R1, c[0x0][0x37c] ;  /* 0x0000df00ff017b82 */ /* 0x000fe20000000800 */
[----:B------:R-:W0:Y:S07]  /*0010*/  S2R R2, SR_TID.X ;  /* 0x0000000000027919 */ /* 0x000e2e0000002100 */
[----:B------:R-:W0:Y:S01]  /*0020*/  LDC R7, c[0x0][0x360] ;  /* 0x0000d800ff077b82 */ /* 0x000e220000000800 */
[----:B------:R-:W1:Y:S07]  /*0030*/  S2R R3, SR_TID.Y ;  /* 0x0000000000037919 */ /* 0x000e6e0000002200 */
[----:B------:R-:W0:Y:S08]  /*0040*/  S2UR UR4, SR_CTAID.X ;  /* 0x00000000000479c3 */ /* 0x000e300000002500 */
[----:B------:R-:W1:Y:S08]  /*0050*/  S2UR UR5, SR_CTAID.Y ;  /* 0x00000000000579c3 */ /* 0x000e700000002600 */
[----:B------:R-:W1:Y:S08]  /*0060*/  LDC R8, c[0x0][0x364] ;  /* 0x0000d900ff087b82 */ /* 0x000e700000000800 */
[----:B------:R-:W2:Y:S01]  /*0070*/  LDC R0, c[0x0][0x398] ;  /* 0x0000e600ff007b82 */ /* 0x000ea20000000800 */
[----:B0-----:R-:W-:-:S02]  /*0080*/  IMAD R7, R7, UR4, R2 ;  /* 0x0000000407077c24 */ /* 0x001fc4000f8e0202 */
[----:B-1----:R-:W-:-:S05]  /*0090*/  IMAD R8, R8, UR5, R3 ;  /* 0x0000000508087c24 */ /* 0x002fca000f8e0203 */
[----:B------:R-:W-:Y:S02]  /*00a0*/  VIMNMX R3, PT, PT, R7, R8, !PT ;  /* 0x0000000807037248 */ /* 0x000fe40007fe0100 */
[----:B--2---:R-:W-:-:S04]  /*00b0*/  ISETP.GE.AND P0, PT, R0, 0x1, PT ;  /* 0x000000010000780c */ /* 0x004fc80003f06270 */
[----:B------:R-:W-:-:S13]  /*00c0*/  ISETP.GE.OR P0, PT, R3, R0, !P0 ;  /* 0x000000000300720c */ /* 0x000fda0004706670 */
[----:B------:R-:W-:Y:S05]  /*00d0*/  @P0 EXIT ;  /* 0x000000000000094d */ /* 0x000fea0003800000 */
[----:B------:R-:W0:Y:S01]  /*00e0*/  LDC.64 R2, c[0x0][0x380] ;  /* 0x0000e000ff027b82 */ /* 0x000e220000000a00 */
[C---:B------:R-:W-:Y:S01]  /*00f0*/  ISETP.GE.U32.AND P1, PT, R0.reuse, 0x8, PT ;  /* 0x000000080000780c */ /* 0x040fe20003f26070 */
[----:B------:R-:W1:Y:S01]  /*0100*/  LDCU.64 UR6, c[0x0][0x358] ;  /* 0x00006b00ff0677ac */ /* 0x000e620008000a00 */
[----:B------:R-:W-:Y:S01]  /*0110*/  LOP3.LUT R11, R0, 0x7, RZ, 0xc0, !PT ;  /* 0x00000007000b7812 */ /* 0x000fe200078ec0ff */
[----:B------:R-:W-:-:S03]  /*0120*/  HFMA2 R9, -RZ, RZ, 0, 0 ;  /* 0x00000000ff097431 */ /* 0x000fc600000001ff */
[----:B------:R-:W-:Y:S01]  /*0130*/  ISETP.NE.AND P0, PT, R11, RZ, PT ;  /* 0x000000ff0b00720c */ /* 0x000fe20003f05270 */
[----:B------:R-:W2:Y:S01]  /*0140*/  LDC.64 R4, c[0x0][0x390] ;  /* 0x0000e400ff047b82 */ /* 0x000ea20000000a00 */
[----:B0-----:R-:W-:-:S04]  /*0150*/  IMAD.WIDE R2, R7, 0x8, R2 ;  /* 0x0000000807027825 */ /* 0x001fc800078e0202 */
[----:B--2---:R-:W-:Y:S01]  /*0160*/  IMAD.WIDE R4, R7, 0x8, R4 ;  /* 0x0000000807047825 */ /* 0x004fe200078e0204 */
[----:B-1----:R-:W-:Y:S06]  /*0170*/  @!P1 BRA `(.L_x_3) ;  /* 0x0000000400c09947 */ /* 0x002fec0003800000 */
[----:B------:R-:W0:Y:S01]  /*0180*/  LDCU.64 UR4, c[0x0][0x388] ;  /* 0x00007100ff0477ac */ /* 0x000e220008000a00 */
[----:B------:R-:W-:-:S04]  /*0190*/  LOP3.LUT R9, R0, 0x7ffffff8, RZ, 0xc0, !PT ;  /* 0x7ffffff800097812 */ /* 0x000fc800078ec0ff */
[----:B------:R-:W-:Y:S01]  /*01a0*/  IADD3 R10, PT, PT, -R9, RZ, RZ ;  /* 0x000000ff090a7210 */ /* 0x000fe20007ffe1ff */
[----:B0-----:R-:W-:-:S04]  /*01b0*/  UIADD3 UR4, UP0, UPT, UR4, 0x20, URZ ;  /* 0x0000002004047890 */ /* 0x001fc8000ff1e0ff */
[----:B------:R-:W-:Y:S02]  /*01c0*/  UIADD3.X UR5, UPT, UPT, URZ, UR5, URZ, UP0, !UPT ;  /* 0x00000005ff057290 */ /* 0x000fe400087fe4ff */
[----:B------:R-:W-:Y:S01]  /*01d0*/  MOV R6, UR4 ;  /* 0x0000000400067c02 */ /* 0x000fe20008000f00 */
[----:B------:R-:W-:-:S03]  /*01e0*/  UMOV UR4, URZ ;  /* 0x000000ff00047c82 */ /* 0x000fc60008000000 */
[----:B------:R-:W-:Y:S01]  /*01f0*/  MOV R7, UR5 ;  /* 0x0000000500077c02 */ /* 0x000fe20008000f00 */
[----:B------:R-:W-:-:S06]  /*0200*/  UMOV UR5, URZ ;  /* 0x000000ff00057c82 */ /* 0x000fcc0008000000 */
.L_x_4:
[----:B0-----:R-:W2:Y:S04]  /*0210*/  LDG.E.64 R14, desc[UR6][R2.64] ;  /* 0x00000006020e7981 */ /* 0x001ea8000c1e1b00 */
[----:B------:R-:W3:Y:S04]  /*0220*/  LDG.E.64 R16, desc[UR6][R6.64+-0x20] ;  /* 0xffffe00606107981 */ /* 0x000ee8000c1e1b00 */
[----:B------:R-:W4:Y:S01]  /*0230*/  LDG.E.64 R12, desc[UR6][R4.64] ;  /* 0x00000006040c7981 */ /* 0x000f22000c1e1b00 */
[----:B--2---:R-:W-:Y:S01]  /*0240*/  IADD3 R14, P1, PT, R14, UR4, RZ ;  /* 0x000000040e0e7c10 */ /* 0x004fe2000ff3e0ff */
[----:B---3--:R-:W-:-:S03]  /*0250*/  IMAD.WIDE.U32 R20, R8, 0x4, R16 ;  /* 0x0000000408147825 */ /* 0x008fc600078e0010 */
[----:B------:R-:W-:Y:S01]  /*0260*/  IADD3.X R15, PT, PT, R15, UR5, RZ, P1, !PT ;  /* 0x000000050f0f7c10 */ /* 0x000fe20008ffe4ff */
[----:B----4-:R-:W-:Y:S02]  /*0270*/  IMAD.WIDE.U32 R12, R8, 0x4, R12 ;  /* 0x00000004080c7825 */ /* 0x010fe400078e000c */
[----:B------:R-:W2:Y:S04]  /*0280*/  LDG.E R21, desc[UR6][R20.64] ;  /* 0x0000000614157981 */ /* 0x000ea8000c1e1900 */
[----:B------:R-:W2:Y:S04]  /*0290*/  LDG.E R17, desc[UR6][R12.64] ;  /* 0x000000060c117981 */ /* 0x000ea8000c1e1900 */
[----:B------:R-:W2:Y:S02]  /*02a0*/  LDG.E R14, desc[UR6][R14.64] ;  /* 0x000000060e0e7981 */ /* 0x000ea4000c1e1900 */
[----:B--2---:R-:W-:-:S05]  /*02b0*/  FFMA R27, R14, R21, R17 ;  /* 0x000000150e1b7223 */ /* 0x004fca0000000011 */
[----:B------:R0:W-:Y:S04]  /*02c0*/  STG.E desc[UR6][R12.64], R27 ;  /* 0x0000001b0c007986 */ /* 0x0001e8000c101906 */
[----:B------:R-:W2:Y:S04]  /*02d0*/  LDG.E.64 R18, desc[UR6][R2.64] ;  /* 0x0000000602127981 */ /* 0x000ea8000c1e1b00 */
[----:B------:R-:W3:Y:S04]  /*02e0*/  LDG.E.64 R16, desc[UR6][R6.64+-0x18] ;  /* 0xffffe80606107981 */ /* 0x000ee8000c1e1b00 */
[----:B------:R-:W4:Y:S01]  /*02f0*/  LDG.E.64 R24, desc[UR6][R4.64] ;  /* 0x0000000604187981 */ /* 0x000f22000c1e1b00 */
[----:B--2---:R-:W-:Y:S01]  /*0300*/  IADD3 R18, P1, PT, R18, UR4, RZ ;  /* 0x0000000412127c10 */ /* 0x004fe2000ff3e0ff */
[----:B---3--:R-:W-:-:S03]  /*0310*/  IMAD.WIDE.U32 R22, R8, 0x4, R16 ;  /* 0x0000000408167825 */ /* 0x008fc600078e0010 */
[----:B------:R-:W-:Y:S01]  /*0320*/  IADD3.X R19, PT, PT, R19, UR5, RZ, P1, !PT ;  /* 0x0000000513137c10 */ /* 0x000fe20008ffe4ff */
[----:B----4-:R-:W-:Y:S02]  /*0330*/  IMAD.WIDE.U32 R16, R8, 0x4, R24 ;  /* 0x0000000408107825 */ /* 0x010fe400078e0018 */
[----:B------:R-:W0:Y:S04]  /*0340*/  LDG.E R23, desc[UR6][R22.64] ;  /* 0x0000000616177981 */ /* 0x000e28000c1e1900 */
[----:B------:R-:W0:Y:S04]  /*0350*/  LDG.E R15, desc[UR6][R16.64] ;  /* 0x00000006100f7981 */ /* 0x000e28000c1e1900 */
[----:B------:R-:W0:Y:S02]  /*0360*/  LDG.E R18, desc[UR6][R18.64+0x4] ;  /* 0x0000040612127981 */ /* 0x000e24000c1e1900 */
[----:B0-----:R-:W-:-:S05]  /*0370*/  FFMA R27, R18, R23, R15 ;  /* 0x00000017121b7223 */ /* 0x001fca000000000f */
        /* <DEDUP_REMOVED lines=70> */
[----:B------:R-:W2:Y:S01]  /*07e0*/  LDG.E R18, desc[UR6][R18.64+0x1c] ;  /* 0x00001c0612127981 */ /* 0x000ea2000c1e1900 */
[----:B------:R-:W-:-:S04]  /*07f0*/  IADD3 R10, PT, PT, R10, 0x8, RZ ;  /* 0x000000080a0a7810 */ /* 0x000fc80007ffe0ff */
[----:B------:R-:W-:Y:S01]  /*0800*/  ISETP.NE.AND P1, PT, R10, RZ, PT ;  /* 0x000000ff0a00720c */ /* 0x000fe20003f25270 */
[----:B------:R-:W-:Y:S01]  /*0810*/  UIADD3 UR4, UP0, UPT, UR4, 0x20, URZ ;  /* 0x0000002004047890 */ /* 0x000fe2000ff1e0ff */
[----:B------:R-:W-:-:S03]  /*0820*/  IADD3 R6, P2, PT, R6, 0x40, RZ ;  /* 0x0000004006067810 */ /* 0x000fc60007f5e0ff */
[----:B------:R-:W-:Y:S01]  /*0830*/  UIADD3.X UR5, UPT, UPT, URZ, UR5, URZ, UP0, !UPT ;  /* 0x00000005ff057290 */ /* 0x000fe200087fe4ff */
[----:B------:R-:W-:Y:S01]  /*0840*/  IADD3.X R7, PT, PT, RZ, R7, RZ, P2, !PT ;  /* 0x00000007ff077210 */ /* 0x000fe200017fe4ff */
[----:B--2---:R-:W-:-:S05]  /*0850*/  FFMA R15, R18, R23, R15 ;  /* 0x00000017120f7223 */ /* 0x004fca000000000f */
[----:B------:R0:W-:Y:S01]  /*0860*/  STG.E desc[UR6][R16.64], R15 ;  /* 0x0000000f10007986 */ /* 0x0001e2000c101906 */
[----:B------:R-:W-:Y:S05]  /*0870*/  @P1 BRA `(.L_x_4) ;  /* 0xfffffff800641947 */ /* 0x000fea000383ffff */
.L_x_3:
[----:B------:R-:W-:Y:S05]  /*0880*/  @!P0 EXIT ;  /* 0x000000000000894d */ /* 0x000fea0003800000 */
[----:B------:R-:W-:Y:S02]  /*0890*/  ISETP.GE.U32.AND P0, PT, R11, 0x4, PT ;  /* 0x000000040b00780c */ /* 0x000fe40003f06070 */
[----:B------:R-:W-:-:S04]  /*08a0*/  LOP3.LUT R20, R0, 0x3, RZ, 0xc0, !PT ;  /* 0x0000000300147812 */ /* 0x000fc800078ec0ff */
[----:B------:R-:W-:-:S07]  /*08b0*/  ISETP.NE.AND P1, PT, R20, RZ, PT ;  /* 0x000000ff1400720c */ /* 0x000fce0003f25270 */
[----:B------:R-:W-:Y:S06]  /*08c0*/  @!P0 BRA `(.L_x_5) ;  /* 0x0000000000bc8947 */ /* 0x000fec0003800000 */
[----:B------:R-:W1:Y:S01]  /*08d0*/  LDC.64 R6, c[0x0][0x388] ;  /* 0x0000e200ff067b82 */ /* 0x000e620000000a00 */
[----:B------:R-:W2:Y:S04]  /*08e0*/  LDG.E.64 R10, desc[UR6][R2.64] ;  /* 0x00000006020a7981 */ /* 0x000ea8000c1e1b00 */
[----:B0-----:R-:W3:Y:S01]  /*08f0*/  LDG.E.64 R16, desc[UR6][R4.64] ;  /* 0x0000000604107981 */ /* 0x001ee2000c1e1b00 */
[----:B-1----:R-:W-:-:S05]  /*0900*/  IMAD.WIDE.U32 R6, R9, 0x8, R6 ;  /* 0x0000000809067825 */ /* 0x002fca00078e0006 */
[----:B------:R-:W4:Y:S01]  /*0910*/  LDG.E.64 R14, desc[UR6][R6.64] ;  /* 0x00000006060e7981 */ /* 0x000f22000c1e1b00 */
[----:B--2---:R-:W-:-:S04]  /*0920*/  IMAD.WIDE.U32 R12, R9, 0x4, R10 ;  /* 0x00000004090c7825 */ /* 0x004fc800078e000a */
[C---:B---3--:R-:W-:Y:S02]  /*0930*/  IMAD.WIDE.U32 R10, R8.reuse, 0x4, R16 ;  /* 0x00000004080a7825 */ /* 0x048fe400078e0010 */
[----:B------:R-:W2:Y:S04]  /*0940*/  LDG.E R12, desc[UR6][R12.64] ;  /* 0x000000060c0c7981 */ /* 0x000ea8000c1e1900 */
[----:B------:R-:W2:Y:S01]  /*0950*/  LDG.E R17, desc[UR6][R10.64] ;  /* 0x000000060a117981 */ /* 0x000ea2000c1e1900 */
[----:B----4-:R-:W-:-:S06]  /*0960*/  IMAD.WIDE.U32 R14, R8, 0x4, R14 ;  /* 0x00000004080e7825 */ /* 0x010fcc00078e000e */
[----:B------:R-:W2:Y:S02]  /*0970*/  LDG.E R15, desc[UR6][R14.64] ;  /* 0x000000060e0f7981 */ /* 0x000ea4000c1e1900 */
[----:B--2---:R-:W-:-:S05]  /*0980*/  FFMA R21, R12, R15, R17 ;  /* 0x0000000f0c157223 */ /* 0x004fca0000000011 */
[----:B------:R0:W-:Y:S04]  /*0990*/  STG.E desc[UR6][R10.64], R21 ;  /* 0x000000150a007986 */ /* 0x0001e8000c101906 */
[----:B------:R-:W2:Y:S04]  /*09a0*/  LDG.E.64 R16, desc[UR6][R2.64] ;  /* 0x0000000602107981 */ /* 0x000ea8000c1e1b00 */
[----:B------:R-:W3:Y:S04]  /*09b0*/  LDG.E.64 R18, desc[UR6][R6.64+0x8] ;  /* 0x0000080606127981 */ /* 0x000ee8000c1e1b00 */
[----:B------:R-:W4:Y:S01]  /*09c0*/  LDG.E.64 R22, desc[UR6][R4.64] ;  /* 0x0000000604167981 */ /* 0x000f22000c1e1b00 */
[----:B--2---:R-:W-:-:S04]  /*09d0*/  IMAD.WIDE.U32 R16, R9, 0x4, R16 ;  /* 0x0000000409107825 */ /* 0x004fc800078e0010 */
[C---:B---3--:R-:W-:Y:S02]  /*09e0*/  IMAD.WIDE.U32 R18, R8.reuse, 0x4, R18 ;  /* 0x0000000408127825 */ /* 0x048fe400078e0012 */
[----:B------:R-:W2:Y:S02]  /*09f0*/  LDG.E R16, desc[UR6][R16.64+0x4] ;  /* 0x0000040610107981 */ /* 0x000ea4000c1e1900 */
[----:B----4-:R-:W-:Y:S02]  /*0a00*/  IMAD.WIDE.U32 R22, R8, 0x4, R22 ;  /* 0x0000000408167825 */ /* 0x010fe400078e0016 */
[----:B------:R-:W2:Y:S04]  /*0a10*/  LDG.E R19, desc[UR6][R18.64] ;  /* 0x0000000612137981 */ /* 0x000ea8000c1e1900 */
[----:B------:R-:W2:Y:S02]  /*0a20*/  LDG.E R13, desc[UR6][R22.64] ;  /* 0x00000006160d7981 */ /* 0x000ea4000c1e1900 */
[----:B--2---:R-:W-:-:S05]  /*0a30*/  FFMA R25, R16, R19, R13 ;  /* 0x0000001310197223 */ /* 0x004fca000000000d */
[----:B------:R1:W-:Y:S04]  /*0a40*/  STG.E desc[UR6][R22.64], R25 ;  /* 0x0000001916007986 */ /* 0x0003e8000c101906 */
[----:B0-----:R-:W2:Y:S04]  /*0a50*/  LDG.E.64 R10, desc[UR6][R2.64] ;  /* 0x00000006020a7981 */ /* 0x001ea8000c1e1b00 */
        /* <DEDUP_REMOVED lines=10> */
[----:B------:R-:W3:Y:S04]  /*0b00*/  LDG.E.64 R18, desc[UR6][R6.64+0x18] ;  /* 0x0000180606127981 */ /* 0x000ee8000c1e1b00 */
[----:B------:R-:W4:Y:S04]  /*0b10*/  LDG.E.64 R16, desc[UR6][R2.64] ;  /* 0x0000000602107981 */ /* 0x000f28000c1e1b00 */
[----:B-1----:R-:W5:Y:S01]  /*0b20*/  LDG.E.64 R22, desc[UR6][R4.64] ;  /* 0x0000000604167981 */ /* 0x002f62000c1e1b00 */
[----:B---3--:R-:W-:-:S04]  /*0b30*/  IMAD.WIDE.U32 R18, R8, 0x4, R18 ;  /* 0x0000000408127825 */ /* 0x008fc800078e0012 */
[C---:B----4-:R-:W-:Y:S02]  /*0b40*/  IMAD.WIDE.U32 R16, R9.reuse, 0x4, R16 ;  /* 0x0000000409107825 */ /* 0x050fe400078e0010 */
[----:B------:R-:W3:Y:S02]  /*0b50*/  LDG.E R19, desc[UR6][R18.64] ;  /* 0x0000000612137981 */ /* 0x000ee4000c1e1900 */
[----:B-----5:R-:W-:Y:S02]  /*0b60*/  IMAD.WIDE.U32 R22, R8, 0x4, R22 ;  /* 0x0000000408167825 */ /* 0x020fe400078e0016 */
[----:B------:R-:W3:Y:S04]  /*0b70*/  LDG.E R16, desc[UR6][R16.64+0xc] ;  /* 0x00000c0610107981 */ /* 0x000ee8000c1e1900 */
[----:B------:R-:W3:Y:S01]  /*0b80*/  LDG.E R11, desc[UR6][R22.64] ;  /* 0x00000006160b7981 */ /* 0x000ee2000c1e1900 */
[----:B------:R-:W-:Y:S01]  /*0b90*/  IADD3 R9, PT, PT, R9, 0x4, RZ ;  /* 0x0000000409097810 */ /* 0x000fe20007ffe0ff */
[----:B---3--:R-:W-:-:S05]  /*0ba0*/  FFMA R11, R16, R19, R11 ;  /* 0x00000013100b7223 */ /* 0x008fca000000000b */
[----:B------:R2:W-:Y:S02]  /*0bb0*/  STG.E desc[UR6][R22.64], R11 ;  /* 0x0000000b16007986 */ /* 0x0005e4000c101906 */
.L_x_5:
[----:B------:R-:W-:Y:S05]  /*0bc0*/  @!P1 EXIT ;  /* 0x000000000000994d */ /* 0x000fea0003800000 */
[----:B------:R-:W-:Y:S02]  /*0bd0*/  ISETP.NE.AND P0, PT, R20, 0x1, PT ;  /* 0x000000011400780c */ /* 0x000fe40003f05270 */
[----:B------:R-:W-:-:S04]  /*0be0*/  LOP3.LUT R0, R0, 0x1, RZ, 0xc0, !PT ;  /* 0x0000000100007812 */ /* 0x000fc800078ec0ff */
[----:B------:R-:W-:-:S07]  /*0bf0*/  ISETP.NE.U32.AND P1, PT, R0, 0x1, PT ;  /* 0x000000010000780c */ /* 0x000fce0003f25070 */
[----:B------:R-:W-:Y:S06]  /*0c00*/  @!P0 BRA `(.L_x_6) ;  /* 0x0000000000648947 */ /* 0x000fec0003800000 */
[----:B------:R-:W1:Y:S01]  /*0c10*/  LDC.64 R6, c[0x0][0x388] ;  /* 0x0000e200ff067b82 */ /* 0x000e620000000a00 */
[----:B--2---:R-:W2:Y:S04]  /*0c20*/  LDG.E.64 R10, desc[UR6][R2.64] ;  /* 0x00000006020a7981 */ /* 0x004ea8000c1e1b00 */
        /* <DEDUP_REMOVED lines=19> */
[----:B------:R-:W2:Y:S01]  /*0d60*/  LDG.E R11, desc[UR6][R20.64] ;  /* 0x00000006140b7981 */ /* 0x000ea2000c1e1900 */
[----:B------:R-:W-:Y:S01]  /*0d70*/  IADD3 R9, PT, PT, R9, 0x2, RZ ;  /* 0x0000000209097810 */ /* 0x000fe20007ffe0ff */
[----:B--2---:R-:W-:-:S05]  /*0d80*/  FFMA R11, R16, R19, R11 ;  /* 0x00000013100b7223 */ /* 0x004fca000000000b */
[----:B------:R1:W-:Y:S02]  /*0d90*/  STG.E desc[UR6][R20.64], R11 ;  /* 0x0000000b14007986 */ /* 0x0003e4000c101906 */
.L_x_6:
[----:B------:R-:W-:Y:S05]  /*0da0*/  @P1 EXIT ;  /* 0x000000000000194d */ /* 0x000fea0003800000 */
[----:B-12---:R-:W1:Y:S01]  /*0db0*/  LDC.64 R10, c[0x0][0x388] ;  /* 0x0000e200ff0a7b82 */ /* 0x006e620000000a00 */
[----:B------:R-:W2:Y:S04]  /*0dc0*/  LDG.E.64 R2, desc[UR6][R2.64] ;  /* 0x0000000602027981 */ /* 0x000ea8000c1e1b00 */
[----:B------:R-:W0:Y:S01]  /*0dd0*/  LDG.E.64 R4, desc[UR6][R4.64] ;  /* 0x0000000604047981 */ /* 0x000e22000c1e1b00 */
[----:B-1----:R-:W-:-:S06]  /*0de0*/  IMAD.WIDE.U32 R10, R9, 0x8, R10 ;  /* 0x00000008090a7825 */ /* 0x002fcc00078e000a */
[----:B------:R-:W3:Y:S01]  /*0df0*/  LDG.E.64 R10, desc[UR6][R10.64] ;  /* 0x000000060a0a7981 */ /* 0x000ee2000c1e1b00 */
[----:B--2---:R-:W-:-:S04]  /*0e00*/  IMAD.WIDE.U32 R6, R9, 0x4, R2 ;  /* 0x0000000409067825 */ /* 0x004fc800078e0002 */
[C---:B0-----:R-:W-:Y:S02]  /*0e10*/  IMAD.WIDE.U32 R12, R8.reuse, 0x4, R4 ;  /* 0x00000004080c7825 */ /* 0x041fe400078e0004 */
[----:B------:R-:W2:Y:S04]  /*0e20*/  LDG.E R6, desc[UR6][R6.64] ;  /* 0x0000000606067981 */ /* 0x000ea8000c1e1900 */
[----:B------:R-:W2:Y:S01]  /*0e30*/  LDG.E R15, desc[UR6][R12.64] ;  /* 0x000000060c0f7981 */ /* 0x000ea2000c1e1900 */
[----:B---3--:R-:W-:-:S06]  /*0e40*/  IMAD.WIDE.U32 R8, R8, 0x4, R10 ;  /* 0x0000000408087825 */ /* 0x008fcc00078e000a */
[----:B------:R-:W2:Y:S02]  /*0e50*/  LDG.E R9, desc[UR6][R8.64] ;  /* 0x0000000608097981 */ /* 0x000ea4000c1e1900 */
[----:B--2---:R-:W-:-:S05]  /*0e60*/  FFMA R15, R6, R9, R15 ;  /* 0x00000009060f7223 */ /* 0x004fca000000000f */
[----:B------:R-:W-:Y:S01]  /*0e70*/  STG.E desc[UR6][R12.64], R15 ;  /* 0x0000000f0c007986 */ /* 0x000fe2000c101906 */
[----:B------:R-:W-:Y:S05]  /*0e80*/  EXIT ;  /* 0x000000000000794d */ /* 0x000fea0003800000 */
.L_x_7:
        /* <DEDUP_REMOVED lines=15> */
.L_x_9:


//--------------------- .nv.shared._Z11mm_improved6matrixS_S_i --------------------------
	.section	.nv.shared._Z11mm_improved6matrixS_S_i,"aw",@nobits
	.sectionflags	@""
	.align	4
.nv.shared._Z11mm_improved6matrixS_S_i:
	.zero		9216


//--------------------- .nv.shared.reserved.0     --------------------------
	.section	.nv.shared.reserved.0,"aw",@nobits
	.weak		__nv_reservedSMEM_offset_0_alias
	.size		__nv_reservedSMEM_offset_0_alias, 0, 64
	.other		__nv_reservedSMEM_offset_0_alias,@"STO_CUDA_RESERVED_SHARED STV_DEFAULT"
__nv_reservedSMEM_offset_0_alias:
	.zero		0
	.zero		64


//--------------------- .nv.constant0._Z11mm_improved6matrixS_S_i --------------------------
	.section	.nv.constant0._Z11mm_improved6matrixS_S_i,"a",@progbits
	.sectionflags	@""
	.align	4
.nv.constant0._Z11mm_improved6matrixS_S_i:
	.zero		924


//--------------------- .nv.constant0._Z9mm_kernel6matrixS_S_i --------------------------
	.section	.nv.constant0._Z9mm_kernel6matrixS_S_i,"a",@progbits
	.sectionflags	@""
	.align	4
.nv.constant0._Z9mm_kernel6matrixS_S_i:
	.zero		924


//--------------------- SYMBOLS --------------------------

	.type		.nv.reservedSmem.offset0,@object
	.size		.nv.reservedSmem.offset0,0x4
	.type		.nv.reservedSmem.cap,@object
	.size		.nv.reservedSmem.cap,0x4
